	.headerflags	@"EF_CUDA_TEXMODE_UNIFIED EF_CUDA_64BIT_ADDRESS EF_CUDA_ACCELERATORS EF_CUDA_SM90 EF_CUDA_VIRTUAL_SM(EF_CUDA_SM90)"
	.elftype	@"ET_EXEC"


//--------------------- .nv.info                  --------------------------
	.section	.nv.info,"",@"SHT_CUDA_INFO"
	.align	4


	//----- nvinfo : EIATTR_REGCOUNT
	.align		4
        /*0000*/ 	.byte	0x04, 0x2f
        /*0002*/ 	.short	(.L_1 - .L_0)
	.align		4
.L_0:
        /*0004*/ 	.word	index@(triton_poi_fused_convolution_leaky_relu_36)
        /*0008*/ 	.word	0x00000014


	//----- nvinfo : EIATTR_MIN_STACK_SIZE
	.align		4
.L_1:
        /*000c*/ 	.byte	0x04, 0x12
        /*000e*/ 	.short	(.L_3 - .L_2)
	.align		4
.L_2:
        /*0010*/ 	.word	index@(triton_poi_fused_convolution_leaky_relu_36)
        /*0014*/ 	.word	0x00000000


	//----- nvinfo : EIATTR_FRAME_SIZE
	.align		4
.L_3:
        /*0018*/ 	.byte	0x04, 0x11
        /*001a*/ 	.short	(.L_5 - .L_4)
	.align		4
.L_4:
        /*001c*/ 	.word	index@(triton_poi_fused_convolution_leaky_relu_36)
        /*0020*/ 	.word	0x00000000


	//----- nvinfo : EIATTR_MIN_STACK_SIZE
	.align		4
.L_5:
        /*0024*/ 	.byte	0x04, 0x12
        /*0026*/ 	.short	(.L_7 - .L_6)
	.align		4
.L_6:
        /*0028*/ 	.word	index@(triton_poi_fused_convolution_leaky_relu_36)
        /*002c*/ 	.word	0x00000000
.L_7:


//--------------------- .nv.info.triton_poi_fused_convolution_leaky_relu_36 --------------------------
	.section	.nv.info.triton_poi_fused_convolution_leaky_relu_36,"",@"SHT_CUDA_INFO"
	.sectionflags	@""
	.align	4


	//----- nvinfo : EIATTR_CUDA_API_VERSION
	.align		4
        /*0000*/ 	.byte	0x04, 0x37
        /*0002*/ 	.short	(.L_9 - .L_8)
.L_8:
        /*0004*/ 	.word	0x0000007c


	//----- nvinfo : EIATTR_KPARAM_INFO
	.align		4
.L_9:
        /*0008*/ 	.byte	0x04, 0x17
        /*000a*/ 	.short	(.L_11 - .L_10)
.L_10:
        /*000c*/ 	.word	0x00000000
        /*0010*/ 	.short	0x0005
        /*0012*/ 	.short	0x0028
        /*0014*/ 	.byte	0x00, 0xf0, 0x11, 0x00


	//----- nvinfo : EIATTR_KPARAM_INFO
	.align		4
.L_11:
        /*0018*/ 	.byte	0x04, 0x17
        /*001a*/ 	.short	(.L_13 - .L_12)
.L_12:
        /*001c*/ 	.word	0x00000000
        /*0020*/ 	.short	0x0004
        /*0022*/ 	.short	0x0020
        /*0024*/ 	.byte	0x00, 0xf4, 0x21, 0x00


	//----- nvinfo : EIATTR_KPARAM_INFO
	.align		4
.L_13:
        /*0028*/ 	.byte	0x04, 0x17
        /*002a*/ 	.short	(.L_15 - .L_14)
.L_14:
        /*002c*/ 	.word	0x00000000
        /*0030*/ 	.short	0x0003
        /*0032*/ 	.short	0x0018
        /*0034*/ 	.byte	0x00, 0xf4, 0x21, 0x00


	//----- nvinfo : EIATTR_KPARAM_INFO
	.align		4
.L_15:
        /*0038*/ 	.byte	0x04, 0x17
        /*003a*/ 	.short	(.L_17 - .L_16)
.L_16:
        /*003c*/ 	.word	0x00000000
        /*0040*/ 	.short	0x0002
        /*0042*/ 	.short	0x0010
        /*0044*/ 	.byte	0x00, 0xf4, 0x21, 0x00


	//----- nvinfo : EIATTR_KPARAM_INFO
	.align		4
.L_17:
        /*0048*/ 	.byte	0x04, 0x17
        /*004a*/ 	.short	(.L_19 - .L_18)
.L_18:
        /*004c*/ 	.word	0x00000000
        /*0050*/ 	.short	0x0001
        /*0052*/ 	.short	0x0008
        /*0054*/ 	.byte	0x00, 0xf4, 0x21, 0x00


	//----- nvinfo : EIATTR_KPARAM_INFO
	.align		4
.L_19:
        /*0058*/ 	.byte	0x04, 0x17
        /*005a*/ 	.short	(.L_21 - .L_20)
.L_20:
        /*005c*/ 	.word	0x00000000
        /*0060*/ 	.short	0x0000
        /*0062*/ 	.short	0x0000
        /*0064*/ 	.byte	0x00, 0xf4, 0x21, 0x00


	//----- nvinfo : EIATTR_SPARSE_MMA_MASK
	.align		4
.L_21:
        /*0068*/ 	.byte	0x03, 0x50
        /*006a*/ 	.short	0x0000


	//----- nvinfo : EIATTR_MAXREG_COUNT
	.align		4
        /*006c*/ 	.byte	0x03, 0x1b
        /*006e*/ 	.short	0x00ff


	//----- nvinfo : EIATTR_EXIT_INSTR_OFFSETS
	.align		4
        /*0070*/ 	.byte	0x04, 0x1c
        /*0072*/ 	.short	(.L_23 - .L_22)


	//   ....[0]....
.L_22:
        /*0074*/ 	.word	0x00000330


	//----- nvinfo : EIATTR_REQNTID
	.align		4
.L_23:
        /*0078*/ 	.byte	0x04, 0x10
        /*007a*/ 	.short	(.L_25 - .L_24)
.L_24:
        /*007c*/ 	.word	0x00000080
        /*0080*/ 	.word	0x00000001
        /*0084*/ 	.word	0x00000001


	//----- nvinfo : EIATTR_CBANK_PARAM_SIZE
	.align		4
.L_25:
        /*0088*/ 	.byte	0x03, 0x19
        /*008a*/ 	.short	0x002c


	//----- nvinfo : EIATTR_PARAM_CBANK
	.align		4
        /*008c*/ 	.byte	0x04, 0x0a
        /*008e*/ 	.short	(.L_27 - .L_26)
	.align		4
.L_26:
        /*0090*/ 	.word	index@(.nv.constant0.triton_poi_fused_convolution_leaky_relu_36)
        /*0094*/ 	.short	0x0210
        /*0096*/ 	.short	0x002c


	//----- nvinfo : EIATTR_SW_WAR
	.align		4
.L_27:
        /*0098*/ 	.byte	0x04, 0x36
        /*009a*/ 	.short	(.L_29 - .L_28)
.L_28:
        /*009c*/ 	.word	0x00000008
.L_29:


//--------------------- .nv.callgraph             --------------------------
	.section	.nv.callgraph,"",@"SHT_CUDA_CALLGRAPH"
	.align	4
	.sectionentsize	8
	.align		4
        /*0000*/ 	.word	0x00000000
	.align		4
        /*0004*/ 	.word	0xffffffff
	.align		4
        /*0008*/ 	.word	0x00000000
	.align		4
        /*000c*/ 	.word	0xfffffffe
	.align		4
        /*0010*/ 	.word	0x00000000
	.align		4
        /*0014*/ 	.word	0xfffffffd
	.align		4
        /*0018*/ 	.word	0x00000000
	.align		4
        /*001c*/ 	.word	0xfffffffc


//--------------------- .text.triton_poi_fused_convolution_leaky_relu_36 --------------------------
	.section	.text.triton_poi_fused_convolution_leaky_relu_36,"ax",@progbits
	.align	128
        .global         triton_poi_fused_convolution_leaky_relu_36
        .type           triton_poi_fused_convolution_leaky_relu_36,@function
        .size           triton_poi_fused_convolution_leaky_relu_36,(.L_x_1 - triton_poi_fused_convolution_leaky_relu_36)
        .other          triton_poi_fused_convolution_leaky_relu_36,@"STO_CUDA_ENTRY STV_DEFAULT"
triton_poi_fused_convolution_leaky_relu_36:
.text.triton_poi_fused_convolution_leaky_relu_36:
[----:B------:R-:W-:Y:S01]  /*0000*/  LDC R1, c[0x0][0x28] ;  /* 0x00000a00ff017b82 */ /* 0x000fe20000000800 */
[----:B------:R-:W1:Y:S07]  /*0010*/  S2R R0, SR_TID.X ;  /* 0x0000000000007919 */ /* 0x000e6e0000002100 */
[----:B------:R-:W2:Y:S01]  /*0020*/  LDC.64 R8, c[0x0][0x220] ;  /* 0x00008800ff087b82 */ /* 0x000ea20000000a00 */
[----:B------:R-:W-:Y:S01]  /*0030*/  ULDC.64 UR4, c[0x0][0x208] ;  /* 0x0000820000047ab9 */ /* 0x000fe20000000a00 */
[----:B------:R-:W-:Y:S01]  /*0040*/  ULDC.64 UR6, c[0x0][0x228] ;  /* 0x00008a0000067ab9 */ /* 0x000fe20000000a00 */
[----:B------:R-:W3:Y:S01]  /*0050*/  S2R R5, SR_CTAID.X ;  /* 0x0000000000057919 */ /* 0x000ee20000002500 */
[----:B------:R-:W-:-:S04]  /*0060*/  ULDC.64 UR8, c[0x0][0x230] ;  /* 0x00008c0000087ab9 */ /* 0x000fc80000000a00 */
[----:B------:R-:W4:Y:S01]  /*0070*/  LDC.64 R2, c[0x0][0x218] ;  /* 0x00008600ff027b82 */ /* 0x000f220000000a00 */
[----:B-1----:R-:W-:Y:S01]  /*0080*/  IMAD.SHL.U32 R0, R0, 0x2, RZ ;  /* 0x0000000200007824 */ /* 0x002fe200078e00ff */
[----:B---3--:R-:W-:-:S04]  /*0090*/  SHF.R.S32.HI R4, RZ, 0x17, R5 ;  /* 0x00000017ff047819 */ /* 0x008fc80000011405 */
[----:B------:R-:W-:-:S05]  /*00a0*/  LOP3.LUT R0, R0, 0xfe, RZ, 0xc0, !PT ;  /* 0x000000fe00007812 */ /* 0x000fca00078ec0ff */
[----:B------:R-:W-:Y:S01]  /*00b0*/  IMAD R0, R5, 0x100, R0 ;  /* 0x0000010005007824 */ /* 0x000fe200078e0200 */
[----:B------:R-:W-:-:S03]  /*00c0*/  SGXT R5, R4, 0x1 ;  /* 0x000000010405781a */ /* 0x000fc60000000200 */
[----:B----4-:R-:W-:Y:S01]  /*00d0*/  IMAD.WIDE R2, R0, 0x4, R2 ;  /* 0x0000000400027825 */ /* 0x010fe200078e0202 */
[----:B------:R-:W-:-:S04]  /*00e0*/  SHF.R.S32.HI R6, RZ, 0x1, R0 ;  /* 0x00000001ff067819 */ /* 0x000fc80000011400 */
[----:B------:R-:W-:Y:S01]  /*00f0*/  LEA.HI R7, R5, R6, RZ, 0xa ;  /* 0x0000000605077211 */ /* 0x000fe200078f50ff */
[----:B------:R-:W3:Y:S01]  /*0100*/  LDG.E.64 R12, desc[UR4][R2.64] ;  /* 0x00000004020c7981 */ /* 0x000ee2000c1e1b00 */
[----:B------:R-:W1:Y:S02]  /*0110*/  LDC.64 R4, c[0x0][0x210] ;  /* 0x00008400ff047b82 */ /* 0x000e640000000a00 */
[----:B------:R-:W-:-:S05]  /*0120*/  LOP3.LUT R7, R7, 0xfffffc00, RZ, 0xc0, !PT ;  /* 0xfffffc0007077812 */ /* 0x000fca00078ec0ff */
[----:B------:R-:W-:-:S04]  /*0130*/  IMAD.IADD R7, R6, 0x1, -R7 ;  /* 0x0000000106077824 */ /* 0x000fc800078e0a07 */
[----:B--2---:R-:W-:-:S06]  /*0140*/  IMAD.WIDE R8, R7, 0x4, R8 ;  /* 0x0000000407087825 */ /* 0x004fcc00078e0208 */
[----:B------:R2:W3:Y:S01]  /*0150*/  LDG.E.EL R9, desc[UR4][R8.64] ;  /* 0x0000000408097981 */ /* 0x0004e2000c2e1900 */
[----:B-1----:R-:W-:-:S05]  /*0160*/  IMAD.WIDE R4, R0, 0x4, R4 ;  /* 0x0000000400047825 */ /* 0x002fca00078e0204 */
[----:B------:R-:W4:Y:S01]  /*0170*/  LDG.E.64 R6, desc[UR4][R4.64] ;  /* 0x0000000404067981 */ /* 0x000f22000c1e1b00 */
[----:B------:R-:W-:Y:S02]  /*0180*/  SHF.R.S32.HI R14, RZ, 0x1f, R0 ;  /* 0x0000001fff0e7819 */ /* 0x000fe40000011400 */
[----:B--2---:R-:W-:Y:S02]  /*0190*/  IADD3 R8, P4, R0, UR6, RZ ;  /* 0x0000000600087c10 */ /* 0x004fe4000ff9e0ff */
[C---:B---3--:R-:W-:Y:S02]  /*01a0*/  FSETP.GT.AND P1, PT, R9.reuse, -R12, PT ;  /* 0x8000000c0900720b */ /* 0x048fe40003f24000 */
[----:B------:R-:W-:Y:S02]  /*01b0*/  FSETP.GT.AND P0, PT, R9, -R13, PT ;  /* 0x8000000d0900720b */ /* 0x000fe40003f04000 */
[----:B------:R-:W-:Y:S02]  /*01c0*/  SEL R10, RZ, 0x1, !P1 ;  /* 0x00000001ff0a7807 */ /* 0x000fe40004800000 */
[----:B------:R-:W-:-:S02]  /*01d0*/  SEL R11, RZ, 0x100, !P0 ;  /* 0x00000100ff0b7807 */ /* 0x000fc40004000000 */
[C---:B----4-:R-:W-:Y:S02]  /*01e0*/  FSETP.GT.AND P2, PT, R9.reuse, -R7, PT ;  /* 0x800000070900720b */ /* 0x050fe40003f44000 */
[----:B------:R-:W-:Y:S01]  /*01f0*/  FSETP.GT.AND P3, PT, R9, -R6, PT ;  /* 0x800000060900720b */ /* 0x000fe20003f64000 */
[----:B------:R-:W-:Y:S01]  /*0200*/  IMAD.IADD R17, R10, 0x1, R11 ;  /* 0x000000010a117824 */ /* 0x000fe200078e020b */
[----:B------:R-:W-:Y:S02]  /*0210*/  IADD3 R10, P5, R0, UR8, RZ ;  /* 0x00000008000a7c10 */ /* 0x000fe4000ffbe0ff */
[----:B------:R-:W-:Y:S02]  /*0220*/  SEL R11, RZ, 0x100, !P2 ;  /* 0x00000100ff0b7807 */ /* 0x000fe40005000000 */
[----:B------:R-:W-:Y:S01]  /*0230*/  SEL R0, RZ, 0x1, !P3 ;  /* 0x00000001ff007807 */ /* 0x000fe20005800000 */
[--C-:B------:R-:W-:Y:S01]  /*0240*/  FADD R7, R7, R9.reuse ;  /* 0x0000000907077221 */ /* 0x100fe20000000000 */
[----:B------:R-:W-:Y:S01]  /*0250*/  FADD R6, R6, R9 ;  /* 0x0000000906067221 */ /* 0x000fe20000000000 */
[C---:B------:R-:W-:Y:S01]  /*0260*/  FADD R12, R9.reuse, R12 ;  /* 0x0000000c090c7221 */ /* 0x040fe20000000000 */
[----:B------:R-:W-:Y:S01]  /*0270*/  FADD R13, R9, R13 ;  /* 0x0000000d090d7221 */ /* 0x000fe20000000000 */
[----:B------:R-:W-:Y:S01]  /*0280*/  IADD3.X R9, R14, UR7, RZ, P4, !PT ;  /* 0x000000070e097c10 */ /* 0x000fe2000a7fe4ff */
[----:B------:R-:W-:-:S02]  /*0290*/  IMAD.IADD R15, R0, 0x1, R11 ;  /* 0x00000001000f7824 */ /* 0x000fc400078e020b */
[----:B------:R-:W-:Y:S01]  /*02a0*/  @!P2 FMUL R7, R7, 0.10000000149011611938 ;  /* 0x3dcccccd0707a820 */ /* 0x000fe20000400000 */
[----:B------:R-:W-:Y:S01]  /*02b0*/  @!P3 FMUL R6, R6, 0.10000000149011611938 ;  /* 0x3dcccccd0606b820 */ /* 0x000fe20000400000 */
[----:B------:R-:W-:Y:S01]  /*02c0*/  IADD3.X R11, R14, UR9, RZ, P5, !PT ;  /* 0x000000090e0b7c10 */ /* 0x000fe2000affe4ff */
[----:B------:R-:W-:Y:S01]  /*02d0*/  @!P1 FMUL R12, R12, 0.10000000149011611938 ;  /* 0x3dcccccd0c0c9820 */ /* 0x000fe20000400000 */
[----:B------:R-:W-:Y:S01]  /*02e0*/  @!P0 FMUL R13, R13, 0.10000000149011611938 ;  /* 0x3dcccccd0d0d8820 */ /* 0x000fe20000400000 */
[----:B------:R-:W-:Y:S04]  /*02f0*/  STG.E.U16 desc[UR4][R8.64], R15 ;  /* 0x0000000f08007986 */ /* 0x000fe8000c101504 */
[----:B------:R-:W-:Y:S04]  /*0300*/  STG.E.64 desc[UR4][R4.64], R6 ;  /* 0x0000000604007986 */ /* 0x000fe8000c101b04 */
[----:B------:R-:W-:Y:S04]  /*0310*/  STG.E.U16 desc[UR4][R10.64], R17 ;  /* 0x000000110a007986 */ /* 0x000fe8000c101504 */
[----:B------:R-:W-:Y:S01]  /*0320*/  STG.E.64 desc[UR4][R2.64], R12 ;  /* 0x0000000c02007986 */ /* 0x000fe2000c101b04 */
[----:B------:R-:W-:Y:S05]  /*0330*/  EXIT ;  /* 0x000000000000794d */ /* 0x000fea0003800000 */
.L_x_0:
[----:B------:R-:W-:-:S00]  /*0340*/  BRA `(.L_x_0) ;  /* 0xfffffffc00fc7947 */ /* 0x000fc0000383ffff */
[----:B------:R-:W-:-:S00]  /*0350*/  NOP ;  /* 0x0000000000007918 */ /* 0x000fc00000000000 */
        /* <DEDUP_REMOVED lines=10> */
.L_x_1:


//--------------------- .nv.constant0.triton_poi_fused_convolution_leaky_relu_36 --------------------------
	.section	.nv.constant0.triton_poi_fused_convolution_leaky_relu_36,"a",@progbits
	.sectionflags	@""
	.align	4
.nv.constant0.triton_poi_fused_convolution_leaky_relu_36:
	.zero		572
